//
// Generated by NVIDIA NVVM Compiler
//
// Compiler Build ID: CL-36424714
// Cuda compilation tools, release 13.0, V13.0.88
// Based on NVVM 20.0.0
//

.version 9.0
.target sm_100
.address_size 64

	// .globl	_Z7mat_addPfS_S_

.visible .entry _Z7mat_addPfS_S_(
	.param .u64 .ptr .align 1 _Z7mat_addPfS_S__param_0,
	.param .u64 .ptr .align 1 _Z7mat_addPfS_S__param_1,
	.param .u64 .ptr .align 1 _Z7mat_addPfS_S__param_2
)
{
	.reg .pred 	%p<4>;
	.reg .b32 	%r<11>;
	.reg .b32 	%f<4>;
	.reg .b64 	%rd<11>;

	ld.param.u64 	%rd1, [_Z7mat_addPfS_S__param_0];
	ld.param.u64 	%rd2, [_Z7mat_addPfS_S__param_1];
	ld.param.u64 	%rd3, [_Z7mat_addPfS_S__param_2];
	mov.u32 	%r3, %ctaid.x;
	mov.u32 	%r4, %ntid.x;
	mov.u32 	%r5, %tid.x;
	mad.lo.s32 	%r1, %r3, %r4, %r5;
	mov.u32 	%r6, %ctaid.y;
	mov.u32 	%r7, %ntid.y;
	mov.u32 	%r8, %tid.y;
	mad.lo.s32 	%r9, %r6, %r7, %r8;
	setp.gt.s32 	%p1, %r1, 5;
	setp.gt.u32 	%p2, %r9, 5;
	or.pred  	%p3, %p1, %p2;
	@%p3 bra 	$L__BB0_2;
	cvta.to.global.u64 	%rd4, %rd2;
	cvta.to.global.u64 	%rd5, %rd3;
	cvta.to.global.u64 	%rd6, %rd1;
	mad.lo.s32 	%r10, %r9, 5, %r1;
	mul.wide.s32 	%rd7, %r10, 4;
	add.s64 	%rd8, %rd4, %rd7;
	ld.global.f32 	%f1, [%rd8];
	add.s64 	%rd9, %rd5, %rd7;
	ld.global.f32 	%f2, [%rd9];
	add.f32 	%f3, %f1, %f2;
	add.s64 	%rd10, %rd6, %rd7;
	st.global.f32 	[%rd10], %f3;
$L__BB0_2:
	ret;

}
	// .globl	_Z7mat_subPfS_S_
.visible .entry _Z7mat_subPfS_S_(
	.param .u64 .ptr .align 1 _Z7mat_subPfS_S__param_0,
	.param .u64 .ptr .align 1 _Z7mat_subPfS_S__param_1,
	.param .u64 .ptr .align 1 _Z7mat_subPfS_S__param_2
)
{
	.reg .pred 	%p<4>;
	.reg .b32 	%r<11>;
	.reg .b32 	%f<4>;
	.reg .b64 	%rd<11>;

	ld.param.u64 	%rd1, [_Z7mat_subPfS_S__param_0];
	ld.param.u64 	%rd2, [_Z7mat_subPfS_S__param_1];
	ld.param.u64 	%rd3, [_Z7mat_subPfS_S__param_2];
	mov.u32 	%r3, %ctaid.x;
	mov.u32 	%r4, %ntid.x;
	mov.u32 	%r5, %tid.x;
	mad.lo.s32 	%r1, %r3, %r4, %r5;
	mov.u32 	%r6, %ctaid.y;
	mov.u32 	%r7, %ntid.y;
	mov.u32 	%r8, %tid.y;
	mad.lo.s32 	%r9, %r6, %r7, %r8;
	setp.gt.s32 	%p1, %r1, 5;
	setp.gt.u32 	%p2, %r9, 5;
	or.pred  	%p3, %p1, %p2;
	@%p3 bra 	$L__BB1_2;
	cvta.to.global.u64 	%rd4, %rd2;
	cvta.to.global.u64 	%rd5, %rd3;
	cvta.to.global.u64 	%rd6, %rd1;
	mad.lo.s32 	%r10, %r9, 5, %r1;
	mul.wide.s32 	%rd7, %r10, 4;
	add.s64 	%rd8, %rd4, %rd7;
	ld.global.f32 	%f1, [%rd8];
	add.s64 	%rd9, %rd5, %rd7;
	ld.global.f32 	%f2, [%rd9];
	sub.f32 	%f3, %f1, %f2;
	add.s64 	%rd10, %rd6, %rd7;
	st.global.f32 	[%rd10], %f3;
$L__BB1_2:
	ret;

}
	// .globl	_Z7mat_mulPfS_S_
.visible .entry _Z7mat_mulPfS_S_(
	.param .u64 .ptr .align 1 _Z7mat_mulPfS_S__param_0,
	.param .u64 .ptr .align 1 _Z7mat_mulPfS_S__param_1,
	.param .u64 .ptr .align 1 _Z7mat_mulPfS_S__param_2
)
{
	.reg .pred 	%p<4>;
	.reg .b32 	%r<12>;
	.reg .b32 	%f<16>;
	.reg .b64 	%rd<13>;

	ld.param.u64 	%rd1, [_Z7mat_mulPfS_S__param_0];
	ld.param.u64 	%rd2, [_Z7mat_mulPfS_S__param_1];
	ld.param.u64 	%rd3, [_Z7mat_mulPfS_S__param_2];
	mov.u32 	%r3, %ctaid.x;
	mov.u32 	%r4, %ntid.x;
	mov.u32 	%r5, %tid.x;
	mad.lo.s32 	%r1, %r3, %r4, %r5;
	mov.u32 	%r6, %ctaid.y;
	mov.u32 	%r7, %ntid.y;
	mov.u32 	%r8, %tid.y;
	mad.lo.s32 	%r9, %r6, %r7, %r8;
	setp.gt.s32 	%p1, %r1, 5;
	setp.gt.u32 	%p2, %r9, 5;
	or.pred  	%p3, %p1, %p2;
	@%p3 bra 	$L__BB2_2;
	cvta.to.global.u64 	%rd4, %rd1;
	cvta.to.global.u64 	%rd5, %rd2;
	cvta.to.global.u64 	%rd6, %rd3;
	mul.lo.s32 	%r10, %r9, 5;
	add.s32 	%r11, %r10, %r1;
	mul.wide.u32 	%rd7, %r10, 4;
	add.s64 	%rd8, %rd5, %rd7;
	ld.global.f32 	%f1, [%rd8];
	mul.wide.s32 	%rd9, %r1, 4;
	add.s64 	%rd10, %rd6, %rd9;
	ld.global.f32 	%f2, [%rd10];
	fma.rn.f32 	%f3, %f1, %f2, 0f00000000;
	ld.global.f32 	%f4, [%rd8+4];
	ld.global.f32 	%f5, [%rd10+20];
	fma.rn.f32 	%f6, %f4, %f5, %f3;
	ld.global.f32 	%f7, [%rd8+8];
	ld.global.f32 	%f8, [%rd10+40];
	fma.rn.f32 	%f9, %f7, %f8, %f6;
	ld.global.f32 	%f10, [%rd8+12];
	ld.global.f32 	%f11, [%rd10+60];
	fma.rn.f32 	%f12, %f10, %f11, %f9;
	ld.global.f32 	%f13, [%rd8+16];
	ld.global.f32 	%f14, [%rd10+80];
	fma.rn.f32 	%f15, %f13, %f14, %f12;
	mul.wide.s32 	%rd11, %r11, 4;
	add.s64 	%rd12, %rd4, %rd11;
	st.global.f32 	[%rd12], %f15;
$L__BB2_2:
	ret;

}


// ===== COMPILED SASS (sm_100) =====

	.target	sm_100

	.elftype	@"ET_EXEC"


//--------------------- .note.nv.tkinfo           --------------------------
	.section	.note.nv.tkinfo,"",@"SHT_NOTE"
	.sectionflags	@"SHF_NOTE_NV_TKINFO"
	.tkinfo
        /*0018*/ 	.word	0x00000002
        /*0030*/ 	.string	""
        /*0030*/ 	.string	"ptxas"
        /*0030*/ 	.string	"Cuda compilation tools, release 13.0, V13.0.88"
        /*0030*/ 	.string	"Build cuda_13.0.r13.0/compiler.36424714_0"
        /*0030*/ 	.string	"-arch sm_100 -m 64 "



//--------------------- .note.nv.cuinfo           --------------------------
	.section	.note.nv.cuinfo,"",@"SHT_NOTE"
	.sectionflags	@"SHF_NOTE_NV_CUINFO"
        /*0018*/ 	.short	0x0002
        /*001a*/ 	.short	0x0064
        /*001c*/ 	.short	0x0082
	.zero		2


//--------------------- .nv.info                  --------------------------
	.section	.nv.info,"",@"SHT_CUDA_INFO"
	.align	4


	//----- nvinfo : EIATTR_REGCOUNT
	.align		4
        /*0000*/ 	.byte	0x04, 0x2f
        /*0002*/ 	.short	(.L_1 - .L_0)
	.align		4
.L_0:
        /*0004*/ 	.word	index@(_Z7mat_addPfS_S_)
        /*0008*/ 	.word	0x0000000c


	//----- nvinfo : EIATTR_FRAME_SIZE
	.align		4
.L_1:
        /*000c*/ 	.byte	0x04, 0x11
        /*000e*/ 	.short	(.L_3 - .L_2)
	.align		4
.L_2:
        /*0010*/ 	.word	index@(_Z7mat_addPfS_S_)
        /*0014*/ 	.word	0x00000000


	//----- nvinfo : EIATTR_REGCOUNT
	.align		4
.L_3:
        /*0018*/ 	.byte	0x04, 0x2f
        /*001a*/ 	.short	(.L_5 - .L_4)
	.align		4
.L_4:
        /*001c*/ 	.word	index@(_Z7mat_subPfS_S_)
        /*0020*/ 	.word	0x0000000c


	//----- nvinfo : EIATTR_FRAME_SIZE
	.align		4
.L_5:
        /*0024*/ 	.byte	0x04, 0x11
        /*0026*/ 	.short	(.L_7 - .L_6)
	.align		4
.L_6:
        /*0028*/ 	.word	index@(_Z7mat_subPfS_S_)
        /*002c*/ 	.word	0x00000000


	//----- nvinfo : EIATTR_REGCOUNT
	.align		4
.L_7:
        /*0030*/ 	.byte	0x04, 0x2f
        /*0032*/ 	.short	(.L_9 - .L_8)
	.align		4
.L_8:
        /*0034*/ 	.word	index@(_Z7mat_mulPfS_S_)
        /*0038*/ 	.word	0x00000016


	//----- nvinfo : EIATTR_FRAME_SIZE
	.align		4
.L_9:
        /*003c*/ 	.byte	0x04, 0x11
        /*003e*/ 	.short	(.L_11 - .L_10)
	.align		4
.L_10:
        /*0040*/ 	.word	index@(_Z7mat_mulPfS_S_)
        /*0044*/ 	.word	0x00000000


	//----- nvinfo : EIATTR_MIN_STACK_SIZE
	.align		4
.L_11:
        /*0048*/ 	.byte	0x04, 0x12
        /*004a*/ 	.short	(.L_13 - .L_12)
	.align		4
.L_12:
        /*004c*/ 	.word	index@(_Z7mat_mulPfS_S_)
        /*0050*/ 	.word	0x00000000


	//----- nvinfo : EIATTR_MIN_STACK_SIZE
	.align		4
.L_13:
        /*0054*/ 	.byte	0x04, 0x12
        /*0056*/ 	.short	(.L_15 - .L_14)
	.align		4
.L_14:
        /*0058*/ 	.word	index@(_Z7mat_subPfS_S_)
        /*005c*/ 	.word	0x00000000


	//----- nvinfo : EIATTR_MIN_STACK_SIZE
	.align		4
.L_15:
        /*0060*/ 	.byte	0x04, 0x12
        /*0062*/ 	.short	(.L_17 - .L_16)
	.align		4
.L_16:
        /*0064*/ 	.word	index@(_Z7mat_addPfS_S_)
        /*0068*/ 	.word	0x00000000
.L_17:


//--------------------- .nv.compat                --------------------------
	.section	.nv.compat,"",@"SHT_CUDA_COMPAT_INFO"
	.align	4
        /*0000*/ 	.byte	0x02, 0x09, 0x00, 0x00, 0x02, 0x02, 0x01, 0x00, 0x02, 0x05, 0x05, 0x00, 0x03, 0x07, 0x01, 0x01
        /*0010*/ 	.byte	0x02, 0x03, 0x00, 0x00, 0x02, 0x06, 0x01, 0x00, 0x04, 0x0b, 0x08, 0x00, 0x09, 0x00, 0x00, 0x00
        /*0020*/ 	.byte	0x00, 0x00, 0x00, 0x00


//--------------------- .nv.info._Z7mat_mulPfS_S_ --------------------------
	.section	.nv.info._Z7mat_mulPfS_S_,"",@"SHT_CUDA_INFO"
	.sectionflags	@""
	.align	4


	//----- nvinfo : EIATTR_CUDA_API_VERSION
	.align		4
        /*0000*/ 	.byte	0x04, 0x37
        /*0002*/ 	.short	(.L_19 - .L_18)
.L_18:
        /*0004*/ 	.word	0x00000082


	//----- nvinfo : EIATTR_KPARAM_INFO
	.align		4
.L_19:
        /*0008*/ 	.byte	0x04, 0x17
        /*000a*/ 	.short	(.L_21 - .L_20)
.L_20:
        /*000c*/ 	.word	0x00000000
        /*0010*/ 	.short	0x0002
        /*0012*/ 	.short	0x0010
        /*0014*/ 	.byte	0x00, 0xf5, 0x21, 0x00


	//----- nvinfo : EIATTR_KPARAM_INFO
	.align		4
.L_21:
        /*0018*/ 	.byte	0x04, 0x17
        /*001a*/ 	.short	(.L_23 - .L_22)
.L_22:
        /*001c*/ 	.word	0x00000000
        /*0020*/ 	.short	0x0001
        /*0022*/ 	.short	0x0008
        /*0024*/ 	.byte	0x00, 0xf5, 0x21, 0x00


	//----- nvinfo : EIATTR_KPARAM_INFO
	.align		4
.L_23:
        /*0028*/ 	.byte	0x04, 0x17
        /*002a*/ 	.short	(.L_25 - .L_24)
.L_24:
        /*002c*/ 	.word	0x00000000
        /*0030*/ 	.short	0x0000
        /*0032*/ 	.short	0x0000
        /*0034*/ 	.byte	0x00, 0xf5, 0x21, 0x00


	//----- nvinfo : EIATTR_SPARSE_MMA_MASK
	.align		4
.L_25:
        /*0038*/ 	.byte	0x03, 0x50
        /*003a*/ 	.short	0x0000


	//----- nvinfo : EIATTR_MAXREG_COUNT
	.align		4
        /*003c*/ 	.byte	0x03, 0x1b
        /*003e*/ 	.short	0x00ff


	//----- nvinfo : EIATTR_MERCURY_ISA_VERSION
	.align		4
        /*0040*/ 	.byte	0x03, 0x5f
        /*0042*/ 	.short	0x0101


	//----- nvinfo : EIATTR_VRC_CTA_INIT_COUNT
	.align		4
        /*0044*/ 	.byte	0x02, 0x4a
	.zero		1
	.zero		1


	//----- nvinfo : EIATTR_EXIT_INSTR_OFFSETS
	.align		4
        /*0048*/ 	.byte	0x04, 0x1c
        /*004a*/ 	.short	(.L_27 - .L_26)


	//   ....[0]....
.L_26:
        /*004c*/ 	.word	0x000000b0


	//   ....[1]....
        /*0050*/ 	.word	0x00000250


	//----- nvinfo : EIATTR_CBANK_PARAM_SIZE
	.align		4
.L_27:
        /*0054*/ 	.byte	0x03, 0x19
        /*0056*/ 	.short	0x0018


	//----- nvinfo : EIATTR_PARAM_CBANK
	.align		4
        /*0058*/ 	.byte	0x04, 0x0a
        /*005a*/ 	.short	(.L_29 - .L_28)
	.align		4
.L_28:
        /*005c*/ 	.word	index@(.nv.constant0._Z7mat_mulPfS_S_)
        /*0060*/ 	.short	0x0380
        /*0062*/ 	.short	0x0018


	//----- nvinfo : EIATTR_SW_WAR
	.align		4
.L_29:
        /*0064*/ 	.byte	0x04, 0x36
        /*0066*/ 	.short	(.L_31 - .L_30)
.L_30:
        /*0068*/ 	.word	0x00000008
.L_31:


//--------------------- .nv.info._Z7mat_subPfS_S_ --------------------------
	.section	.nv.info._Z7mat_subPfS_S_,"",@"SHT_CUDA_INFO"
	.sectionflags	@""
	.align	4


	//----- nvinfo : EIATTR_CUDA_API_VERSION
	.align		4
        /*0000*/ 	.byte	0x04, 0x37
        /*0002*/ 	.short	(.L_33 - .L_32)
.L_32:
        /*0004*/ 	.word	0x00000082


	//----- nvinfo : EIATTR_KPARAM_INFO
	.align		4
.L_33:
        /*0008*/ 	.byte	0x04, 0x17
        /*000a*/ 	.short	(.L_35 - .L_34)
.L_34:
        /*000c*/ 	.word	0x00000000
        /*0010*/ 	.short	0x0002
        /*0012*/ 	.short	0x0010
        /*0014*/ 	.byte	0x00, 0xf5, 0x21, 0x00


	//----- nvinfo : EIATTR_KPARAM_INFO
	.align		4
.L_35:
        /*0018*/ 	.byte	0x04, 0x17
        /*001a*/ 	.short	(.L_37 - .L_36)
.L_36:
        /*001c*/ 	.word	0x00000000
        /*0020*/ 	.short	0x0001
        /*0022*/ 	.short	0x0008
        /*0024*/ 	.byte	0x00, 0xf5, 0x21, 0x00


	//----- nvinfo : EIATTR_KPARAM_INFO
	.align		4
.L_37:
        /*0028*/ 	.byte	0x04, 0x17
        /*002a*/ 	.short	(.L_39 - .L_38)
.L_38:
        /*002c*/ 	.word	0x00000000
        /*0030*/ 	.short	0x0000
        /*0032*/ 	.short	0x0000
        /*0034*/ 	.byte	0x00, 0xf5, 0x21, 0x00


	//----- nvinfo : EIATTR_SPARSE_MMA_MASK
	.align		4
.L_39:
        /*0038*/ 	.byte	0x03, 0x50
        /*003a*/ 	.short	0x0000


	//----- nvinfo : EIATTR_MAXREG_COUNT
	.align		4
        /*003c*/ 	.byte	0x03, 0x1b
        /*003e*/ 	.short	0x00ff


	//----- nvinfo : EIATTR_MERCURY_ISA_VERSION
	.align		4
        /*0040*/ 	.byte	0x03, 0x5f
        /*0042*/ 	.short	0x0101


	//----- nvinfo : EIATTR_VRC_CTA_INIT_COUNT
	.align		4
        /*0044*/ 	.byte	0x02, 0x4a
	.zero		1
	.zero		1


	//----- nvinfo : EIATTR_EXIT_INSTR_OFFSETS
	.align		4
        /*0048*/ 	.byte	0x04, 0x1c
        /*004a*/ 	.short	(.L_41 - .L_40)


	//   ....[0]....
.L_40:
        /*004c*/ 	.word	0x000000b0


	//   ....[1]....
        /*0050*/ 	.word	0x00000180


	//----- nvinfo : EIATTR_CBANK_PARAM_SIZE
	.align		4
.L_41:
        /*0054*/ 	.byte	0x03, 0x19
        /*0056*/ 	.short	0x0018


	//----- nvinfo : EIATTR_PARAM_CBANK
	.align		4
        /*0058*/ 	.byte	0x04, 0x0a
        /*005a*/ 	.short	(.L_43 - .L_42)
	.align		4
.L_42:
        /*005c*/ 	.word	index@(.nv.constant0._Z7mat_subPfS_S_)
        /*0060*/ 	.short	0x0380
        /*0062*/ 	.short	0x0018


	//----- nvinfo : EIATTR_SW_WAR
	.align		4
.L_43:
        /*0064*/ 	.byte	0x04, 0x36
        /*0066*/ 	.short	(.L_45 - .L_44)
.L_44:
        /*0068*/ 	.word	0x00000008
.L_45:


//--------------------- .nv.info._Z7mat_addPfS_S_ --------------------------
	.section	.nv.info._Z7mat_addPfS_S_,"",@"SHT_CUDA_INFO"
	.sectionflags	@""
	.align	4


	//----- nvinfo : EIATTR_CUDA_API_VERSION
	.align		4
        /*0000*/ 	.byte	0x04, 0x37
        /*0002*/ 	.short	(.L_47 - .L_46)
.L_46:
        /*0004*/ 	.word	0x00000082


	//----- nvinfo : EIATTR_KPARAM_INFO
	.align		4
.L_47:
        /*0008*/ 	.byte	0x04, 0x17
        /*000a*/ 	.short	(.L_49 - .L_48)
.L_48:
        /*000c*/ 	.word	0x00000000
        /*0010*/ 	.short	0x0002
        /*0012*/ 	.short	0x0010
        /*0014*/ 	.byte	0x00, 0xf5, 0x21, 0x00


	//----- nvinfo : EIATTR_KPARAM_INFO
	.align		4
.L_49:
        /*0018*/ 	.byte	0x04, 0x17
        /*001a*/ 	.short	(.L_51 - .L_50)
.L_50:
        /*001c*/ 	.word	0x00000000
        /*0020*/ 	.short	0x0001
        /*0022*/ 	.short	0x0008
        /*0024*/ 	.byte	0x00, 0xf5, 0x21, 0x00


	//----- nvinfo : EIATTR_KPARAM_INFO
	.align		4
.L_51:
        /*0028*/ 	.byte	0x04, 0x17
        /*002a*/ 	.short	(.L_53 - .L_52)
.L_52:
        /*002c*/ 	.word	0x00000000
        /*0030*/ 	.short	0x0000
        /*0032*/ 	.short	0x0000
        /*0034*/ 	.byte	0x00, 0xf5, 0x21, 0x00


	//----- nvinfo : EIATTR_SPARSE_MMA_MASK
	.align		4
.L_53:
        /*0038*/ 	.byte	0x03, 0x50
        /*003a*/ 	.short	0x0000


	//----- nvinfo : EIATTR_MAXREG_COUNT
	.align		4
        /*003c*/ 	.byte	0x03, 0x1b
        /*003e*/ 	.short	0x00ff


	//----- nvinfo : EIATTR_MERCURY_ISA_VERSION
	.align		4
        /*0040*/ 	.byte	0x03, 0x5f
        /*0042*/ 	.short	0x0101


	//----- nvinfo : EIATTR_VRC_CTA_INIT_COUNT
	.align		4
        /*0044*/ 	.byte	0x02, 0x4a
	.zero		1
	.zero		1


	//----- nvinfo : EIATTR_EXIT_INSTR_OFFSETS
	.align		4
        /*0048*/ 	.byte	0x04, 0x1c
        /*004a*/ 	.short	(.L_55 - .L_54)


	//   ....[0]....
.L_54:
        /*004c*/ 	.word	0x000000b0


	//   ....[1]....
        /*0050*/ 	.word	0x00000180


	//----- nvinfo : EIATTR_CBANK_PARAM_SIZE
	.align		4
.L_55:
        /*0054*/ 	.byte	0x03, 0x19
        /*0056*/ 	.short	0x0018


	//----- nvinfo : EIATTR_PARAM_CBANK
	.align		4
        /*0058*/ 	.byte	0x04, 0x0a
        /*005a*/ 	.short	(.L_57 - .L_56)
	.align		4
.L_56:
        /*005c*/ 	.word	index@(.nv.constant0._Z7mat_addPfS_S_)
        /*0060*/ 	.short	0x0380
        /*0062*/ 	.short	0x0018


	//----- nvinfo : EIATTR_SW_WAR
	.align		4
.L_57:
        /*0064*/ 	.byte	0x04, 0x36
        /*0066*/ 	.short	(.L_59 - .L_58)
.L_58:
        /*0068*/ 	.word	0x00000008
.L_59:


//--------------------- .nv.callgraph             --------------------------
	.section	.nv.callgraph,"",@"SHT_CUDA_CALLGRAPH"
	.align	4
	.sectionentsize	8
	.align		4
        /*0000*/ 	.word	0x00000000
	.align		4
        /*0004*/ 	.word	0xffffffff
	.align		4
        /*0008*/ 	.word	0x00000000
	.align		4
        /*000c*/ 	.word	0xfffffffe
	.align		4
        /*0010*/ 	.word	0x00000000
	.align		4
        /*0014*/ 	.word	0xfffffffd
	.align		4
        /*0018*/ 	.word	0x00000000
	.align		4
        /*001c*/ 	.word	0xfffffffc


//--------------------- .text._Z7mat_mulPfS_S_    --------------------------
	.section	.text._Z7mat_mulPfS_S_,"ax",@progbits
	.align	128
        .global         _Z7mat_mulPfS_S_
        .type           _Z7mat_mulPfS_S_,@function
        .size           _Z7mat_mulPfS_S_,(.L_x_3 - _Z7mat_mulPfS_S_)
        .other          _Z7mat_mulPfS_S_,@"STO_CUDA_ENTRY STV_DEFAULT"
_Z7mat_mulPfS_S_:
.text._Z7mat_mulPfS_S_:
[----:B------:R-:W-:Y:S01]  /*0000*/  LDC R1, c[0x0][0x37c] ;  /* 0x0000df00ff017b82 */ /* 0x000fe20000000800 */
[----:B------:R-:W0:Y:S07]  /*0010*/  S2R R3, SR_TID.Y ;  /* 0x0000000000037919 */ /* 0x000e2e0000002200 */
[----:B------:R-:W1:Y:S01]  /*0020*/  LDC R9, c[0x0][0x360] ;  /* 0x0000d800ff097b82 */ /* 0x000e620000000800 */
[----:B------:R-:W1:Y:S07]  /*0030*/  S2R R2, SR_TID.X ;  /* 0x0000000000027919 */ /* 0x000e6e0000002100 */
[----:B------:R-:W0:Y:S08]  /*0040*/  S2UR UR5, SR_CTAID.Y ;  /* 0x00000000000579c3 */ /* 0x000e300000002600 */
[----:B------:R-:W0:Y:S08]  /*0050*/  LDC R0, c[0x0][0x364] ;  /* 0x0000d900ff007b82 */ /* 0x000e300000000800 */
[----:B------:R-:W1:Y:S01]  /*0060*/  S2UR UR4, SR_CTAID.X ;  /* 0x00000000000479c3 */ /* 0x000e620000002500 */
[----:B0-----:R-:W-:-:S05]  /*0070*/  IMAD R0, R0, UR5, R3 ;  /* 0x0000000500007c24 */ /* 0x001fca000f8e0203 */
[----:B------:R-:W-:Y:S01]  /*0080*/  ISETP.GT.U32.AND P0, PT, R0, 0x5, PT ;  /* 0x000000050000780c */ /* 0x000fe20003f04070 */
[----:B-1----:R-:W-:-:S05]  /*0090*/  IMAD R9, R9, UR4, R2 ;  /* 0x0000000409097c24 */ /* 0x002fca000f8e0202 */
[----:B------:R-:W-:-:S13]  /*00a0*/  ISETP.GT.OR P0, PT, R9, 0x5, P0 ;  /* 0x000000050900780c */ /* 0x000fda0000704670 */
[----:B------:R-:W-:Y:S05]  /*00b0*/  @P0 EXIT ;  /* 0x000000000000094d */ /* 0x000fea0003800000 */
[----:B------:R-:W0:Y:S01]  /*00c0*/  LDC.64 R4, c[0x0][0x388] ;  /* 0x0000e200ff047b82 */ /* 0x000e220000000a00 */
[----:B------:R-:W1:Y:S01]  /*00d0*/  LDCU.64 UR4, c[0x0][0x358] ;  /* 0x00006b00ff0477ac */ /* 0x000e620008000a00 */
[----:B------:R-:W-:-:S06]  /*00e0*/  LEA R8, R0, R0, 0x2 ;  /* 0x0000000000087211 */ /* 0x000fcc00078e10ff */
[----:B------:R-:W2:Y:S08]  /*00f0*/  LDC.64 R6, c[0x0][0x390] ;  /* 0x0000e400ff067b82 */ /* 0x000eb00000000a00 */
[----:B------:R-:W3:Y:S01]  /*0100*/  LDC.64 R2, c[0x0][0x380] ;  /* 0x0000e000ff027b82 */ /* 0x000ee20000000a00 */
[----:B0-----:R-:W-:-:S05]  /*0110*/  IMAD.WIDE.U32 R4, R8, 0x4, R4 ;  /* 0x0000000408047825 */ /* 0x001fca00078e0004 */
[----:B-1----:R-:W4:Y:S01]  /*0120*/  LDG.E R0, desc[UR4][R4.64] ;  /* 0x0000000404007981 */ /* 0x002f22000c1e1900 */
[----:B--2---:R-:W-:-:S03]  /*0130*/  IMAD.WIDE R6, R9, 0x4, R6 ;  /* 0x0000000409067825 */ /* 0x004fc600078e0206 */
[----:B------:R-:W2:Y:S04]  /*0140*/  LDG.E R13, desc[UR4][R4.64+0x4] ;  /* 0x00000404040d7981 */ /* 0x000ea8000c1e1900 */
[----:B------:R-:W4:Y:S04]  /*0150*/  LDG.E R11, desc[UR4][R6.64] ;  /* 0x00000004060b7981 */ /* 0x000f28000c1e1900 */
[----:B------:R-:W2:Y:S04]  /*0160*/  LDG.E R10, desc[UR4][R6.64+0x14] ;  /* 0x00001404060a7981 */ /* 0x000ea8000c1e1900 */
[----:B------:R-:W5:Y:S04]  /*0170*/  LDG.E R15, desc[UR4][R4.64+0x8] ;  /* 0x00000804040f7981 */ /* 0x000f68000c1e1900 */
[----:B------:R-:W5:Y:S04]  /*0180*/  LDG.E R12, desc[UR4][R6.64+0x28] ;  /* 0x00002804060c7981 */ /* 0x000f68000c1e1900 */
[----:B------:R-:W5:Y:S04]  /*0190*/  LDG.E R17, desc[UR4][R4.64+0xc] ;  /* 0x00000c0404117981 */ /* 0x000f68000c1e1900 */
[----:B------:R-:W5:Y:S04]  /*01a0*/  LDG.E R14, desc[UR4][R6.64+0x3c] ;  /* 0x00003c04060e7981 */ /* 0x000f68000c1e1900 */
[----:B------:R-:W5:Y:S04]  /*01b0*/  LDG.E R19, desc[UR4][R4.64+0x10] ;  /* 0x0000100404137981 */ /* 0x000f68000c1e1900 */
[----:B------:R-:W5:Y:S01]  /*01c0*/  LDG.E R16, desc[UR4][R6.64+0x50] ;  /* 0x0000500406107981 */ /* 0x000f62000c1e1900 */
[----:B------:R-:W-:-:S05]  /*01d0*/  IADD3 R9, PT, PT, R9, R8, RZ ;  /* 0x0000000809097210 */ /* 0x000fca0007ffe0ff */
[----:B---3--:R-:W-:-:S04]  /*01e0*/  IMAD.WIDE R2, R9, 0x4, R2 ;  /* 0x0000000409027825 */ /* 0x008fc800078e0202 */
[----:B----4-:R-:W-:-:S04]  /*01f0*/  FFMA R0, R0, R11, RZ ;  /* 0x0000000b00007223 */ /* 0x010fc800000000ff */
[----:B--2---:R-:W-:-:S04]  /*0200*/  FFMA R0, R13, R10, R0 ;  /* 0x0000000a0d007223 */ /* 0x004fc80000000000 */
[----:B-----5:R-:W-:-:S04]  /*0210*/  FFMA R0, R15, R12, R0 ;  /* 0x0000000c0f007223 */ /* 0x020fc80000000000 */
[----:B------:R-:W-:-:S04]  /*0220*/  FFMA R0, R17, R14, R0 ;  /* 0x0000000e11007223 */ /* 0x000fc80000000000 */
[----:B------:R-:W-:-:S05]  /*0230*/  FFMA R19, R19, R16, R0 ;  /* 0x0000001013137223 */ /* 0x000fca0000000000 */
[----:B------:R-:W-:Y:S01]  /*0240*/  STG.E desc[UR4][R2.64], R19 ;  /* 0x0000001302007986 */ /* 0x000fe2000c101904 */
[----:B------:R-:W-:Y:S05]  /*0250*/  EXIT ;  /* 0x000000000000794d */ /* 0x000fea0003800000 */
.L_x_0:
[----:B------:R-:W-:-:S00]  /*0260*/  BRA `(.L_x_0) ;  /* 0xfffffffc00fc7947 */ /* 0x000fc0000383ffff */
[----:B------:R-:W-:-:S00]  /*0270*/  NOP ;  /* 0x0000000000007918 */ /* 0x000fc00000000000 */
        /* <DEDUP_REMOVED lines=8> */
.L_x_3:


//--------------------- .text._Z7mat_subPfS_S_    --------------------------
	.section	.text._Z7mat_subPfS_S_,"ax",@progbits
	.align	128
        .global         _Z7mat_subPfS_S_
        .type           _Z7mat_subPfS_S_,@function
        .size           _Z7mat_subPfS_S_,(.L_x_4 - _Z7mat_subPfS_S_)
        .other          _Z7mat_subPfS_S_,@"STO_CUDA_ENTRY STV_DEFAULT"
_Z7mat_subPfS_S_:
.text._Z7mat_subPfS_S_:
        /* <DEDUP_REMOVED lines=14> */
[----:B------:R-:W-:-:S06]  /*00e0*/  IMAD R9, R7, 0x5, R0 ;  /* 0x0000000507097824 */ /* 0x000fcc00078e0200 */
[----:B------:R-:W2:Y:S08]  /*00f0*/  LDC.64 R4, c[0x0][0x390] ;  /* 0x0000e400ff047b82 */ /* 0x000eb00000000a00 */
[----:B------:R-:W3:Y:S01]  /*0100*/  LDC.64 R6, c[0x0][0x380] ;  /* 0x0000e000ff067b82 */ /* 0x000ee20000000a00 */
[----:B0-----:R-:W-:-:S06]  /*0110*/  IMAD.WIDE R2, R9, 0x4, R2 ;  /* 0x0000000409027825 */ /* 0x001fcc00078e0202 */
[----:B-1----:R-:W4:Y:S01]  /*0120*/  LDG.E R2, desc[UR4][R2.64] ;  /* 0x0000000402027981 */ /* 0x002f22000c1e1900 */
[----:B--2---:R-:W-:-:S06]  /*0130*/  IMAD.WIDE R4, R9, 0x4, R4 ;  /* 0x0000000409047825 */ /* 0x004fcc00078e0204 */
[----:B------:R-:W4:Y:S01]  /*0140*/  LDG.E R5, desc[UR4][R4.64] ;  /* 0x0000000404057981 */ /* 0x000f22000c1e1900 */
[----:B---3--:R-:W-:-:S04]  /*0150*/  IMAD.WIDE R6, R9, 0x4, R6 ;  /* 0x0000000409067825 */ /* 0x008fc800078e0206 */
[----:B----4-:R-:W-:-:S05]  /*0160*/  FADD R9, R2, -R5 ;  /* 0x8000000502097221 */ /* 0x010fca0000000000 */
[----:B------:R-:W-:Y:S01]  /*0170*/  STG.E desc[UR4][R6.64], R9 ;  /* 0x0000000906007986 */ /* 0x000fe2000c101904 */
[----:B------:R-:W-:Y:S05]  /*0180*/  EXIT ;  /* 0x000000000000794d */ /* 0x000fea0003800000 */
.L_x_1:
        /* <DEDUP_REMOVED lines=15> */
.L_x_4:


//--------------------- .text._Z7mat_addPfS_S_    --------------------------
	.section	.text._Z7mat_addPfS_S_,"ax",@progbits
	.align	128
        .global         _Z7mat_addPfS_S_
        .type           _Z7mat_addPfS_S_,@function
        .size           _Z7mat_addPfS_S_,(.L_x_5 - _Z7mat_addPfS_S_)
        .other          _Z7mat_addPfS_S_,@"STO_CUDA_ENTRY STV_DEFAULT"
_Z7mat_addPfS_S_:
.text._Z7mat_addPfS_S_:
        /* <DEDUP_REMOVED lines=22> */
[----:B----4-:R-:W-:-:S05]  /*0160*/  FADD R9, R2, R5 ;  /* 0x0000000502097221 */ /* 0x010fca0000000000 */
[----:B------:R-:W-:Y:S01]  /*0170*/  STG.E desc[UR4][R6.64], R9 ;  /* 0x0000000906007986 */ /* 0x000fe2000c101904 */
[----:B------:R-:W-:Y:S05]  /*0180*/  EXIT ;  /* 0x000000000000794d */ /* 0x000fea0003800000 */
.L_x_2:
        /* <DEDUP_REMOVED lines=15> */
.L_x_5:


//--------------------- .nv.shared.reserved.0     --------------------------
	.section	.nv.shared.reserved.0,"aw",@nobits
	.weak		__nv_reservedSMEM_offset_0_alias
	.size		__nv_reservedSMEM_offset_0_alias, 0, 64
	.other		__nv_reservedSMEM_offset_0_alias,@"STO_CUDA_RESERVED_SHARED STV_DEFAULT"
__nv_reservedSMEM_offset_0_alias:
	.zero		0
	.zero		64


//--------------------- .nv.constant0._Z7mat_mulPfS_S_ --------------------------
	.section	.nv.constant0._Z7mat_mulPfS_S_,"a",@progbits
	.sectionflags	@""
	.align	4
.nv.constant0._Z7mat_mulPfS_S_:
	.zero		920


//--------------------- .nv.constant0._Z7mat_subPfS_S_ --------------------------
	.section	.nv.constant0._Z7mat_subPfS_S_,"a",@progbits
	.sectionflags	@""
	.align	4
.nv.constant0._Z7mat_subPfS_S_:
	.zero		920


//--------------------- .nv.constant0._Z7mat_addPfS_S_ --------------------------
	.section	.nv.constant0._Z7mat_addPfS_S_,"a",@progbits
	.sectionflags	@""
	.align	4
.nv.constant0._Z7mat_addPfS_S_:
	.zero		920


//--------------------- SYMBOLS --------------------------

	.type		.nv.reservedSmem.offset0,@object
	.size		.nv.reservedSmem.offset0,0x4
